//
// Generated by NVIDIA NVVM Compiler
//
// Compiler Build ID: CL-36424714
// Cuda compilation tools, release 13.0, V13.0.88
// Based on NVVM 20.0.0
//

.version 9.0
.target sm_100
.address_size 64

	// .globl	_Z6kernelPiS_i

.visible .entry _Z6kernelPiS_i(
	.param .u64 .ptr .align 1 _Z6kernelPiS_i_param_0,
	.param .u64 .ptr .align 1 _Z6kernelPiS_i_param_1,
	.param .u32 _Z6kernelPiS_i_param_2
)
{
	.reg .pred 	%p<2>;
	.reg .b32 	%r<8>;
	.reg .b64 	%rd<10>;

	ld.param.u64 	%rd2, [_Z6kernelPiS_i_param_0];
	ld.param.u64 	%rd3, [_Z6kernelPiS_i_param_1];
	ld.param.s32 	%rd4, [_Z6kernelPiS_i_param_2];
	mov.u32 	%r1, %tid.x;
	mov.u32 	%r2, %ctaid.x;
	mov.u32 	%r3, %ntid.x;
	mad.lo.s32 	%r4, %r2, %r3, %r1;
	cvt.u64.u32 	%rd1, %r4;
	setp.ge.u64 	%p1, %rd1, %rd4;
	@%p1 bra 	$L__BB0_2;
	cvta.to.global.u64 	%rd5, %rd3;
	cvta.to.global.u64 	%rd6, %rd2;
	shl.b64 	%rd7, %rd1, 2;
	add.s64 	%rd8, %rd5, %rd7;
	ld.global.u32 	%r5, [%rd8];
	add.s64 	%rd9, %rd6, %rd7;
	ld.global.u32 	%r6, [%rd9];
	add.s32 	%r7, %r6, %r5;
	st.global.u32 	[%rd9], %r7;
$L__BB0_2:
	ret;

}


// ===== COMPILED SASS (sm_100) =====

	.target	sm_100

	.elftype	@"ET_EXEC"


//--------------------- .note.nv.tkinfo           --------------------------
	.section	.note.nv.tkinfo,"",@"SHT_NOTE"
	.sectionflags	@"SHF_NOTE_NV_TKINFO"
	.tkinfo
        /*0018*/ 	.word	0x00000002
        /*0030*/ 	.string	""
        /*0030*/ 	.string	"ptxas"
        /*0030*/ 	.string	"Cuda compilation tools, release 13.0, V13.0.88"
        /*0030*/ 	.string	"Build cuda_13.0.r13.0/compiler.36424714_0"
        /*0030*/ 	.string	"-arch sm_100 -m 64 "



//--------------------- .note.nv.cuinfo           --------------------------
	.section	.note.nv.cuinfo,"",@"SHT_NOTE"
	.sectionflags	@"SHF_NOTE_NV_CUINFO"
        /*0018*/ 	.short	0x0002
        /*001a*/ 	.short	0x0064
        /*001c*/ 	.short	0x0082
	.zero		2


//--------------------- .nv.info                  --------------------------
	.section	.nv.info,"",@"SHT_CUDA_INFO"
	.align	4


	//----- nvinfo : EIATTR_REGCOUNT
	.align		4
        /*0000*/ 	.byte	0x04, 0x2f
        /*0002*/ 	.short	(.L_1 - .L_0)
	.align		4
.L_0:
        /*0004*/ 	.word	index@(_Z6kernelPiS_i)
        /*0008*/ 	.word	0x0000000a


	//----- nvinfo : EIATTR_FRAME_SIZE
	.align		4
.L_1:
        /*000c*/ 	.byte	0x04, 0x11
        /*000e*/ 	.short	(.L_3 - .L_2)
	.align		4
.L_2:
        /*0010*/ 	.word	index@(_Z6kernelPiS_i)
        /*0014*/ 	.word	0x00000000


	//----- nvinfo : EIATTR_MIN_STACK_SIZE
	.align		4
.L_3:
        /*0018*/ 	.byte	0x04, 0x12
        /*001a*/ 	.short	(.L_5 - .L_4)
	.align		4
.L_4:
        /*001c*/ 	.word	index@(_Z6kernelPiS_i)
        /*0020*/ 	.word	0x00000000
.L_5:


//--------------------- .nv.compat                --------------------------
	.section	.nv.compat,"",@"SHT_CUDA_COMPAT_INFO"
	.align	4
        /*0000*/ 	.byte	0x02, 0x09, 0x00, 0x00, 0x02, 0x02, 0x01, 0x00, 0x02, 0x05, 0x05, 0x00, 0x03, 0x07, 0x01, 0x01
        /*0010*/ 	.byte	0x02, 0x03, 0x00, 0x00, 0x02, 0x06, 0x01, 0x00, 0x04, 0x0b, 0x08, 0x00, 0x09, 0x00, 0x00, 0x00
        /*0020*/ 	.byte	0x00, 0x00, 0x00, 0x00


//--------------------- .nv.info._Z6kernelPiS_i   --------------------------
	.section	.nv.info._Z6kernelPiS_i,"",@"SHT_CUDA_INFO"
	.sectionflags	@""
	.align	4


	//----- nvinfo : EIATTR_CUDA_API_VERSION
	.align		4
        /*0000*/ 	.byte	0x04, 0x37
        /*0002*/ 	.short	(.L_7 - .L_6)
.L_6:
        /*0004*/ 	.word	0x00000082


	//----- nvinfo : EIATTR_KPARAM_INFO
	.align		4
.L_7:
        /*0008*/ 	.byte	0x04, 0x17
        /*000a*/ 	.short	(.L_9 - .L_8)
.L_8:
        /*000c*/ 	.word	0x00000000
        /*0010*/ 	.short	0x0002
        /*0012*/ 	.short	0x0010
        /*0014*/ 	.byte	0x00, 0xf0, 0x11, 0x00


	//----- nvinfo : EIATTR_KPARAM_INFO
	.align		4
.L_9:
        /*0018*/ 	.byte	0x04, 0x17
        /*001a*/ 	.short	(.L_11 - .L_10)
.L_10:
        /*001c*/ 	.word	0x00000000
        /*0020*/ 	.short	0x0001
        /*0022*/ 	.short	0x0008
        /*0024*/ 	.byte	0x00, 0xf5, 0x21, 0x00


	//----- nvinfo : EIATTR_KPARAM_INFO
	.align		4
.L_11:
        /*0028*/ 	.byte	0x04, 0x17
        /*002a*/ 	.short	(.L_13 - .L_12)
.L_12:
        /*002c*/ 	.word	0x00000000
        /*0030*/ 	.short	0x0000
        /*0032*/ 	.short	0x0000
        /*0034*/ 	.byte	0x00, 0xf5, 0x21, 0x00


	//----- nvinfo : EIATTR_SPARSE_MMA_MASK
	.align		4
.L_13:
        /*0038*/ 	.byte	0x03, 0x50
        /*003a*/ 	.short	0x0000


	//----- nvinfo : EIATTR_MAXREG_COUNT
	.align		4
        /*003c*/ 	.byte	0x03, 0x1b
        /*003e*/ 	.short	0x00ff


	//----- nvinfo : EIATTR_MERCURY_ISA_VERSION
	.align		4
        /*0040*/ 	.byte	0x03, 0x5f
        /*0042*/ 	.short	0x0101


	//----- nvinfo : EIATTR_VRC_CTA_INIT_COUNT
	.align		4
        /*0044*/ 	.byte	0x02, 0x4a
	.zero		1
	.zero		1


	//----- nvinfo : EIATTR_EXIT_INSTR_OFFSETS
	.align		4
        /*0048*/ 	.byte	0x04, 0x1c
        /*004a*/ 	.short	(.L_15 - .L_14)


	//   ....[0]....
.L_14:
        /*004c*/ 	.word	0x00000090


	//   ....[1]....
        /*0050*/ 	.word	0x00000160


	//----- nvinfo : EIATTR_CBANK_PARAM_SIZE
	.align		4
.L_15:
        /*0054*/ 	.byte	0x03, 0x19
        /*0056*/ 	.short	0x0014


	//----- nvinfo : EIATTR_PARAM_CBANK
	.align		4
        /*0058*/ 	.byte	0x04, 0x0a
        /*005a*/ 	.short	(.L_17 - .L_16)
	.align		4
.L_16:
        /*005c*/ 	.word	index@(.nv.constant0._Z6kernelPiS_i)
        /*0060*/ 	.short	0x0380
        /*0062*/ 	.short	0x0014


	//----- nvinfo : EIATTR_SW_WAR
	.align		4
.L_17:
        /*0064*/ 	.byte	0x04, 0x36
        /*0066*/ 	.short	(.L_19 - .L_18)
.L_18:
        /*0068*/ 	.word	0x00000008
.L_19:


//--------------------- .nv.callgraph             --------------------------
	.section	.nv.callgraph,"",@"SHT_CUDA_CALLGRAPH"
	.align	4
	.sectionentsize	8
	.align		4
        /*0000*/ 	.word	0x00000000
	.align		4
        /*0004*/ 	.word	0xffffffff
	.align		4
        /*0008*/ 	.word	0x00000000
	.align		4
        /*000c*/ 	.word	0xfffffffe
	.align		4
        /*0010*/ 	.word	0x00000000
	.align		4
        /*0014*/ 	.word	0xfffffffd
	.align		4
        /*0018*/ 	.word	0x00000000
	.align		4
        /*001c*/ 	.word	0xfffffffc


//--------------------- .text._Z6kernelPiS_i      --------------------------
	.section	.text._Z6kernelPiS_i,"ax",@progbits
	.align	128
        .global         _Z6kernelPiS_i
        .type           _Z6kernelPiS_i,@function
        .size           _Z6kernelPiS_i,(.L_x_1 - _Z6kernelPiS_i)
        .other          _Z6kernelPiS_i,@"STO_CUDA_ENTRY STV_DEFAULT"
_Z6kernelPiS_i:
.text._Z6kernelPiS_i:
[----:B------:R-:W-:Y:S01]  /*0000*/  LDC R1, c[0x0][0x37c] ;  /* 0x0000df00ff017b82 */ /* 0x000fe20000000800 */
[----:B------:R-:W0:Y:S07]  /*0010*/  S2R R0, SR_TID.X ;  /* 0x0000000000007919 */ /* 0x000e2e0000002100 */
[----:B------:R-:W0:Y:S01]  /*0020*/  S2UR UR4, SR_CTAID.X ;  /* 0x00000000000479c3 */ /* 0x000e220000002500 */
[----:B------:R-:W1:Y:S07]  /*0030*/  LDCU UR5, c[0x0][0x390] ;  /* 0x00007200ff0577ac */ /* 0x000e6e0008000800 */
[----:B------:R-:W0:Y:S02]  /*0040*/  LDC R3, c[0x0][0x360] ;  /* 0x0000d800ff037b82 */ /* 0x000e240000000800 */
[----:B0-----:R-:W-:Y:S01]  /*0050*/  IMAD R0, R3, UR4, R0 ;  /* 0x0000000403007c24 */ /* 0x001fe2000f8e0200 */
[----:B-1----:R-:W-:-:S04]  /*0060*/  USHF.R.S32.HI UR4, URZ, 0x1f, UR5 ;  /* 0x0000001fff047899 */ /* 0x002fc80008011405 */
[----:B------:R-:W-:-:S04]  /*0070*/  ISETP.GE.U32.AND P0, PT, R0, UR5, PT ;  /* 0x0000000500007c0c */ /* 0x000fc8000bf06070 */
[----:B------:R-:W-:-:S13]  /*0080*/  ISETP.GE.U32.AND.EX P0, PT, RZ, UR4, PT, P0 ;  /* 0x00000004ff007c0c */ /* 0x000fda000bf06100 */
[----:B------:R-:W-:Y:S05]  /*0090*/  @P0 EXIT ;  /* 0x000000000000094d */ /* 0x000fea0003800000 */
[----:B------:R-:W0:Y:S01]  /*00a0*/  LDCU.128 UR8, c[0x0][0x380] ;  /* 0x00007000ff0877ac */ /* 0x000e220008000c00 */
[----:B------:R-:W-:Y:S01]  /*00b0*/  IMAD.SHL.U32 R2, R0, 0x4, RZ ;  /* 0x0000000400027824 */ /* 0x000fe200078e00ff */
[----:B------:R-:W-:Y:S01]  /*00c0*/  SHF.R.U32.HI R0, RZ, 0x1e, R0 ;  /* 0x0000001eff007819 */ /* 0x000fe20000011600 */
[----:B------:R-:W1:Y:S03]  /*00d0*/  LDCU.64 UR4, c[0x0][0x358] ;  /* 0x00006b00ff0477ac */ /* 0x000e660008000a00 */
[C---:B0-----:R-:W-:Y:S02]  /*00e0*/  IADD3 R4, P0, PT, R2.reuse, UR10, RZ ;  /* 0x0000000a02047c10 */ /* 0x041fe4000ff1e0ff */
[----:B------:R-:W-:Y:S02]  /*00f0*/  IADD3 R2, P1, PT, R2, UR8, RZ ;  /* 0x0000000802027c10 */ /* 0x000fe4000ff3e0ff */
[----:B------:R-:W-:-:S02]  /*0100*/  IADD3.X R5, PT, PT, R0, UR11, RZ, P0, !PT ;  /* 0x0000000b00057c10 */ /* 0x000fc400087fe4ff */
[----:B------:R-:W-:-:S03]  /*0110*/  IADD3.X R3, PT, PT, R0, UR9, RZ, P1, !PT ;  /* 0x0000000900037c10 */ /* 0x000fc60008ffe4ff */
[----:B-1----:R-:W2:Y:S04]  /*0120*/  LDG.E R4, desc[UR4][R4.64] ;  /* 0x0000000404047981 */ /* 0x002ea8000c1e1900 */
[----:B------:R-:W2:Y:S02]  /*0130*/  LDG.E R7, desc[UR4][R2.64] ;  /* 0x0000000402077981 */ /* 0x000ea4000c1e1900 */
[----:B--2---:R-:W-:-:S05]  /*0140*/  IMAD.IADD R7, R4, 0x1, R7 ;  /* 0x0000000104077824 */ /* 0x004fca00078e0207 */
[----:B------:R-:W-:Y:S01]  /*0150*/  STG.E desc[UR4][R2.64], R7 ;  /* 0x0000000702007986 */ /* 0x000fe2000c101904 */
[----:B------:R-:W-:Y:S05]  /*0160*/  EXIT ;  /* 0x000000000000794d */ /* 0x000fea0003800000 */
.L_x_0:
[----:B------:R-:W-:-:S00]  /*0170*/  BRA `(.L_x_0) ;  /* 0xfffffffc00fc7947 */ /* 0x000fc0000383ffff */
[----:B------:R-:W-:-:S00]  /*0180*/  NOP ;  /* 0x0000000000007918 */ /* 0x000fc00000000000 */
[----:B------:R-:W-:-:S00]  /*0190*/  NOP ;  /* 0x0000000000007918 */ /* 0x000fc00000000000 */
[----:B------:R-:W-:-:S00]  /*01a0*/  NOP ;  /* 0x0000000000007918 */ /* 0x000fc00000000000 */
[----:B------:R-:W-:-:S00]  /*01b0*/  NOP ;  /* 0x0000000000007918 */ /* 0x000fc00000000000 */
[----:B------:R-:W-:-:S00]  /*01c0*/  NOP ;  /* 0x0000000000007918 */ /* 0x000fc00000000000 */
[----:B------:R-:W-:-:S00]  /*01d0*/  NOP ;  /* 0x0000000000007918 */ /* 0x000fc00000000000 */
[----:B------:R-:W-:-:S00]  /*01e0*/  NOP ;  /* 0x0000000000007918 */ /* 0x000fc00000000000 */
[----:B------:R-:W-:-:S00]  /*01f0*/  NOP ;  /* 0x0000000000007918 */ /* 0x000fc00000000000 */
.L_x_1:


//--------------------- .nv.shared.reserved.0     --------------------------
	.section	.nv.shared.reserved.0,"aw",@nobits
	.weak		__nv_reservedSMEM_offset_0_alias
	.size		__nv_reservedSMEM_offset_0_alias, 0, 64
	.other		__nv_reservedSMEM_offset_0_alias,@"STO_CUDA_RESERVED_SHARED STV_DEFAULT"
__nv_reservedSMEM_offset_0_alias:
	.zero		0
	.zero		64


//--------------------- .nv.constant0._Z6kernelPiS_i --------------------------
	.section	.nv.constant0._Z6kernelPiS_i,"a",@progbits
	.sectionflags	@""
	.align	4
.nv.constant0._Z6kernelPiS_i:
	.zero		916


//--------------------- SYMBOLS --------------------------

	.type		.nv.reservedSmem.offset0,@object
	.size		.nv.reservedSmem.offset0,0x4
